//
// Generated by NVIDIA NVVM Compiler
//
// Compiler Build ID: CL-36424714
// Cuda compilation tools, release 13.0, V13.0.88
// Based on NVVM 20.0.0
//

.version 9.0
.target sm_100
.address_size 64

	// .globl	sequence_for_loop_kernel

.visible .entry sequence_for_loop_kernel(
	.param .u64 .ptr .align 1 sequence_for_loop_kernel_param_0,
	.param .u64 .ptr .align 1 sequence_for_loop_kernel_param_1
)
{
	.reg .pred 	%p<8>;
	.reg .b32 	%r<12>;
	.reg .b32 	%f<11>;
	.reg .b64 	%rd<5>;

	ld.param.u64 	%rd3, [sequence_for_loop_kernel_param_0];
	ld.param.u64 	%rd4, [sequence_for_loop_kernel_param_1];
	cvta.to.global.u64 	%rd1, %rd3;
	cvta.to.global.u64 	%rd2, %rd4;
	mov.u32 	%r2, %tid.x;
	mov.u32 	%r3, %tid.y;
	mov.u32 	%r4, %ntid.x;
	mad.lo.s32 	%r5, %r3, %r4, %r2;
	mov.u32 	%r6, %tid.z;
	mov.u32 	%r7, %ntid.y;
	mul.lo.s32 	%r8, %r4, %r7;
	mul.lo.s32 	%r9, %r8, %r6;
	or.b32  	%r10, %r5, %r9;
	setp.ne.s32 	%p3, %r10, 0;
	@%p3 bra 	$L__BB0_9;
	ld.global.u32 	%r1, [%rd2];
	setp.eq.s32 	%p4, %r1, 0;
	mov.f32 	%f9, 0f3F800000;
	@%p4 bra 	$L__BB0_3;
	ld.global.f32 	%f6, [%rd1];
	add.f32 	%f9, %f6, 0f3F800000;
$L__BB0_3:
	setp.eq.s32 	%p6, %r1, 0;
	mov.pred 	%p7, -1;
	@%p6 bra 	$L__BB0_5;
	st.global.f32 	[%rd1], %f9;
	ld.global.u32 	%r11, [%rd2];
	setp.eq.s32 	%p7, %r11, 0;
$L__BB0_5:
	mov.f32 	%f10, 0f40800000;
	@%p7 bra 	$L__BB0_7;
	ld.global.f32 	%f8, [%rd1];
	add.f32 	%f10, %f8, 0f40800000;
$L__BB0_7:
	@%p7 bra 	$L__BB0_9;
	st.global.f32 	[%rd1], %f10;
$L__BB0_9:
	ret;

}


// ===== COMPILED SASS (sm_100) =====

	.target	sm_100

	.elftype	@"ET_EXEC"


//--------------------- .note.nv.tkinfo           --------------------------
	.section	.note.nv.tkinfo,"",@"SHT_NOTE"
	.sectionflags	@"SHF_NOTE_NV_TKINFO"
	.tkinfo
        /*0018*/ 	.word	0x00000002
        /*0030*/ 	.string	""
        /*0030*/ 	.string	"ptxas"
        /*0030*/ 	.string	"Cuda compilation tools, release 13.0, V13.0.88"
        /*0030*/ 	.string	"Build cuda_13.0.r13.0/compiler.36424714_0"
        /*0030*/ 	.string	"-arch sm_100 -m 64 "



//--------------------- .note.nv.cuinfo           --------------------------
	.section	.note.nv.cuinfo,"",@"SHT_NOTE"
	.sectionflags	@"SHF_NOTE_NV_CUINFO"
        /*0018*/ 	.short	0x0002
        /*001a*/ 	.short	0x0064
        /*001c*/ 	.short	0x0082
	.zero		2


//--------------------- .nv.info                  --------------------------
	.section	.nv.info,"",@"SHT_CUDA_INFO"
	.align	4


	//----- nvinfo : EIATTR_REGCOUNT
	.align		4
        /*0000*/ 	.byte	0x04, 0x2f
        /*0002*/ 	.short	(.L_1 - .L_0)
	.align		4
.L_0:
        /*0004*/ 	.word	index@(sequence_for_loop_kernel)
        /*0008*/ 	.word	0x0000000c


	//----- nvinfo : EIATTR_FRAME_SIZE
	.align		4
.L_1:
        /*000c*/ 	.byte	0x04, 0x11
        /*000e*/ 	.short	(.L_3 - .L_2)
	.align		4
.L_2:
        /*0010*/ 	.word	index@(sequence_for_loop_kernel)
        /*0014*/ 	.word	0x00000000


	//----- nvinfo : EIATTR_MIN_STACK_SIZE
	.align		4
.L_3:
        /*0018*/ 	.byte	0x04, 0x12
        /*001a*/ 	.short	(.L_5 - .L_4)
	.align		4
.L_4:
        /*001c*/ 	.word	index@(sequence_for_loop_kernel)
        /*0020*/ 	.word	0x00000000
.L_5:


//--------------------- .nv.compat                --------------------------
	.section	.nv.compat,"",@"SHT_CUDA_COMPAT_INFO"
	.align	4
        /*0000*/ 	.byte	0x02, 0x09, 0x00, 0x00, 0x02, 0x02, 0x01, 0x00, 0x02, 0x05, 0x05, 0x00, 0x03, 0x07, 0x01, 0x01
        /*0010*/ 	.byte	0x02, 0x03, 0x00, 0x00, 0x02, 0x06, 0x01, 0x00, 0x04, 0x0b, 0x08, 0x00, 0x09, 0x00, 0x00, 0x00
        /*0020*/ 	.byte	0x00, 0x00, 0x00, 0x00


//--------------------- .nv.info.sequence_for_loop_kernel --------------------------
	.section	.nv.info.sequence_for_loop_kernel,"",@"SHT_CUDA_INFO"
	.sectionflags	@""
	.align	4


	//----- nvinfo : EIATTR_CUDA_API_VERSION
	.align		4
        /*0000*/ 	.byte	0x04, 0x37
        /*0002*/ 	.short	(.L_7 - .L_6)
.L_6:
        /*0004*/ 	.word	0x00000082


	//----- nvinfo : EIATTR_KPARAM_INFO
	.align		4
.L_7:
        /*0008*/ 	.byte	0x04, 0x17
        /*000a*/ 	.short	(.L_9 - .L_8)
.L_8:
        /*000c*/ 	.word	0x00000000
        /*0010*/ 	.short	0x0001
        /*0012*/ 	.short	0x0008
        /*0014*/ 	.byte	0x00, 0xf5, 0x21, 0x00


	//----- nvinfo : EIATTR_KPARAM_INFO
	.align		4
.L_9:
        /*0018*/ 	.byte	0x04, 0x17
        /*001a*/ 	.short	(.L_11 - .L_10)
.L_10:
        /*001c*/ 	.word	0x00000000
        /*0020*/ 	.short	0x0000
        /*0022*/ 	.short	0x0000
        /*0024*/ 	.byte	0x00, 0xf5, 0x21, 0x00


	//----- nvinfo : EIATTR_SPARSE_MMA_MASK
	.align		4
.L_11:
        /*0028*/ 	.byte	0x03, 0x50
        /*002a*/ 	.short	0x0000


	//----- nvinfo : EIATTR_MAXREG_COUNT
	.align		4
        /*002c*/ 	.byte	0x03, 0x1b
        /*002e*/ 	.short	0x00ff


	//----- nvinfo : EIATTR_MERCURY_ISA_VERSION
	.align		4
        /*0030*/ 	.byte	0x03, 0x5f
        /*0032*/ 	.short	0x0101


	//----- nvinfo : EIATTR_VRC_CTA_INIT_COUNT
	.align		4
        /*0034*/ 	.byte	0x02, 0x4a
	.zero		1
	.zero		1


	//----- nvinfo : EIATTR_EXIT_INSTR_OFFSETS
	.align		4
        /*0038*/ 	.byte	0x04, 0x1c
        /*003a*/ 	.short	(.L_13 - .L_12)


	//   ....[0]....
.L_12:
        /*003c*/ 	.word	0x000000a0


	//   ....[1]....
        /*0040*/ 	.word	0x000001a0


	//   ....[2]....
        /*0044*/ 	.word	0x000001f0


	//----- nvinfo : EIATTR_CBANK_PARAM_SIZE
	.align		4
.L_13:
        /*0048*/ 	.byte	0x03, 0x19
        /*004a*/ 	.short	0x0010


	//----- nvinfo : EIATTR_PARAM_CBANK
	.align		4
        /*004c*/ 	.byte	0x04, 0x0a
        /*004e*/ 	.short	(.L_15 - .L_14)
	.align		4
.L_14:
        /*0050*/ 	.word	index@(.nv.constant0.sequence_for_loop_kernel)
        /*0054*/ 	.short	0x0380
        /*0056*/ 	.short	0x0010


	//----- nvinfo : EIATTR_SW_WAR
	.align		4
.L_15:
        /*0058*/ 	.byte	0x04, 0x36
        /*005a*/ 	.short	(.L_17 - .L_16)
.L_16:
        /*005c*/ 	.word	0x00000008
.L_17:


//--------------------- .nv.callgraph             --------------------------
	.section	.nv.callgraph,"",@"SHT_CUDA_CALLGRAPH"
	.align	4
	.sectionentsize	8
	.align		4
        /*0000*/ 	.word	0x00000000
	.align		4
        /*0004*/ 	.word	0xffffffff
	.align		4
        /*0008*/ 	.word	0x00000000
	.align		4
        /*000c*/ 	.word	0xfffffffe
	.align		4
        /*0010*/ 	.word	0x00000000
	.align		4
        /*0014*/ 	.word	0xfffffffd
	.align		4
        /*0018*/ 	.word	0x00000000
	.align		4
        /*001c*/ 	.word	0xfffffffc


//--------------------- .text.sequence_for_loop_kernel --------------------------
	.section	.text.sequence_for_loop_kernel,"ax",@progbits
	.align	128
        .global         sequence_for_loop_kernel
        .type           sequence_for_loop_kernel,@function
        .size           sequence_for_loop_kernel,(.L_x_2 - sequence_for_loop_kernel)
        .other          sequence_for_loop_kernel,@"STO_CUDA_ENTRY STV_DEFAULT"
sequence_for_loop_kernel:
.text.sequence_for_loop_kernel:
[----:B------:R-:W-:Y:S01]  /*0000*/  LDC R1, c[0x0][0x37c] ;  /* 0x0000df00ff017b82 */ /* 0x000fe20000000800 */
[----:B------:R-:W0:Y:S01]  /*0010*/  S2R R0, SR_TID.X ;  /* 0x0000000000007919 */ /* 0x000e220000002100 */
[----:B------:R-:W1:Y:S01]  /*0020*/  LDCU UR5, c[0x0][0x360] ;  /* 0x00006c00ff0577ac */ /* 0x000e620008000800 */
[----:B------:R-:W0:Y:S01]  /*0030*/  S2R R3, SR_TID.Y ;  /* 0x0000000000037919 */ /* 0x000e220000002200 */
[----:B------:R-:W1:Y:S01]  /*0040*/  LDCU UR4, c[0x0][0x364] ;  /* 0x00006c80ff0477ac */ /* 0x000e620008000800 */
[----:B------:R-:W2:Y:S01]  /*0050*/  S2R R2, SR_TID.Z ;  /* 0x0000000000027919 */ /* 0x000ea20000002300 */
[----:B-1----:R-:W-:Y:S02]  /*0060*/  UIMAD UR4, UR5, UR4, URZ ;  /* 0x00000004050472a4 */ /* 0x002fe4000f8e02ff */
[----:B0-----:R-:W-:-:S04]  /*0070*/  IMAD R0, R3, UR5, R0 ;  /* 0x0000000503007c24 */ /* 0x001fc8000f8e0200 */
[----:B--2---:R-:W-:-:S05]  /*0080*/  IMAD R3, R2, UR4, RZ ;  /* 0x0000000402037c24 */ /* 0x004fca000f8e02ff */
[----:B------:R-:W-:-:S13]  /*0090*/  LOP3.LUT P0, RZ, R0, R3, RZ, 0xfc, !PT ;  /* 0x0000000300ff7212 */ /* 0x000fda000780fcff */
[----:B------:R-:W-:Y:S05]  /*00a0*/  @P0 EXIT ;  /* 0x000000000000094d */ /* 0x000fea0003800000 */
[----:B------:R-:W0:Y:S01]  /*00b0*/  LDC.64 R2, c[0x0][0x388] ;  /* 0x0000e200ff027b82 */ /* 0x000e220000000a00 */
[----:B------:R-:W0:Y:S02]  /*00c0*/  LDCU.64 UR4, c[0x0][0x358] ;  /* 0x00006b00ff0477ac */ /* 0x000e240008000a00 */
[----:B0-----:R-:W2:Y:S01]  /*00d0*/  LDG.E R0, desc[UR4][R2.64] ;  /* 0x0000000402007981 */ /* 0x001ea2000c1e1900 */
[----:B------:R-:W-:Y:S01]  /*00e0*/  HFMA2 R9, -RZ, RZ, 1.875, 0 ;  /* 0x3f800000ff097431 */ /* 0x000fe200000001ff */
[----:B--2---:R-:W-:-:S13]  /*00f0*/  ISETP.NE.AND P0, PT, R0, RZ, PT ;  /* 0x000000ff0000720c */ /* 0x004fda0003f05270 */
[----:B------:R-:W0:Y:S01]  /*0100*/  @P0 LDC.64 R6, c[0x0][0x380] ;  /* 0x0000e000ff060b82 */ /* 0x000e220000000a00 */
[----:B------:R-:W-:Y:S05]  /*0110*/  @!P0 BRA `(.L_x_0) ;  /* 0x00000000000c8947 */ /* 0x000fea0003800000 */
[----:B------:R-:W1:Y:S02]  /*0120*/  LDC.64 R4, c[0x0][0x380] ;  /* 0x0000e000ff047b82 */ /* 0x000e640000000a00 */
[----:B-1----:R-:W2:Y:S02]  /*0130*/  LDG.E R4, desc[UR4][R4.64] ;  /* 0x0000000404047981 */ /* 0x002ea4000c1e1900 */
[----:B--2---:R-:W-:-:S07]  /*0140*/  FADD R9, R4, 1 ;  /* 0x3f80000004097421 */ /* 0x004fce0000000000 */
.L_x_0:
[----:B0-----:R0:W-:Y:S04]  /*0150*/  @P0 STG.E desc[UR4][R6.64], R9 ;  /* 0x0000000906000986 */ /* 0x0011e8000c101904 */
[----:B------:R-:W2:Y:S02]  /*0160*/  @P0 LDG.E R2, desc[UR4][R2.64] ;  /* 0x0000000402020981 */ /* 0x000ea4000c1e1900 */
[----:B--2---:R-:W-:-:S13]  /*0170*/  ISETP.EQ.OR P0, PT, R2, RZ, !P0 ;  /* 0x000000ff0200720c */ /* 0x004fda0004702670 */
[----:B------:R-:W1:Y:S02]  /*0180*/  @!P0 LDC.64 R4, c[0x0][0x380] ;  /* 0x0000e000ff048b82 */ /* 0x000e640000000a00 */
[----:B-1----:R0:W5:Y:S01]  /*0190*/  @!P0 LDG.E R4, desc[UR4][R4.64] ;  /* 0x0000000404048981 */ /* 0x002162000c1e1900 */
[----:B------:R-:W-:Y:S05]  /*01a0*/  @P0 EXIT ;  /* 0x000000000000094d */ /* 0x000fea0003800000 */
[----:B------:R-:W1:Y:S01]  /*01b0*/  LDC.64 R2, c[0x0][0x380] ;  /* 0x0000e000ff027b82 */ /* 0x000e620000000a00 */
[----:B0-----:R-:W-:Y:S02]  /*01c0*/  HFMA2 R5, -RZ, RZ, 2.25, 0 ;  /* 0x40800000ff057431 */ /* 0x001fe400000001ff */
[----:B-----5:R-:W-:-:S05]  /*01d0*/  @!P0 FADD R5, R4, 4 ;  /* 0x4080000004058421 */ /* 0x020fca0000000000 */
[----:B-1----:R-:W-:Y:S01]  /*01e0*/  STG.E desc[UR4][R2.64], R5 ;  /* 0x0000000502007986 */ /* 0x002fe2000c101904 */
[----:B------:R-:W-:Y:S05]  /*01f0*/  EXIT ;  /* 0x000000000000794d */ /* 0x000fea0003800000 */
.L_x_1:
[----:B------:R-:W-:-:S00]  /*0200*/  BRA `(.L_x_1) ;  /* 0xfffffffc00fc7947 */ /* 0x000fc0000383ffff */
[----:B------:R-:W-:-:S00]  /*0210*/  NOP ;  /* 0x0000000000007918 */ /* 0x000fc00000000000 */
        /* <DEDUP_REMOVED lines=14> */
.L_x_2:


//--------------------- .nv.shared.reserved.0     --------------------------
	.section	.nv.shared.reserved.0,"aw",@nobits
	.weak		__nv_reservedSMEM_offset_0_alias
	.size		__nv_reservedSMEM_offset_0_alias, 0, 64
	.other		__nv_reservedSMEM_offset_0_alias,@"STO_CUDA_RESERVED_SHARED STV_DEFAULT"
__nv_reservedSMEM_offset_0_alias:
	.zero		0
	.zero		64


//--------------------- .nv.constant0.sequence_for_loop_kernel --------------------------
	.section	.nv.constant0.sequence_for_loop_kernel,"a",@progbits
	.sectionflags	@""
	.align	4
.nv.constant0.sequence_for_loop_kernel:
	.zero		912


//--------------------- SYMBOLS --------------------------

	.type		.nv.reservedSmem.offset0,@object
	.size		.nv.reservedSmem.offset0,0x4
